//
// Generated by NVIDIA NVVM Compiler
//
// Compiler Build ID: CL-36424714
// Cuda compilation tools, release 13.0, V13.0.88
// Based on NVVM 20.0.0
//

.version 9.0
.target sm_100
.address_size 64

	// .globl	_Z3sumPKfjPVf
.global .align 4 .u32 count;
// isLastBlockDone has been demoted
// _ZZ19calculatePartialSumPKfiE3tmp has been demoted
// _ZZ17calculateTotalSumPVfE3tmp has been demoted

.visible .entry _Z3sumPKfjPVf(
	.param .u64 .ptr .align 1 _Z3sumPKfjPVf_param_0,
	.param .u32 _Z3sumPKfjPVf_param_1,
	.param .u64 .ptr .align 1 _Z3sumPKfjPVf_param_2
)
{
	.reg .pred 	%p<46>;
	.reg .b16 	%rs<3>;
	.reg .b32 	%r<116>;
	.reg .b32 	%f<97>;
	.reg .b64 	%rd<28>;
	// demoted variable
	.shared .align 1 .u8 isLastBlockDone;
	// demoted variable
	.shared .align 4 .b8 _ZZ19calculatePartialSumPKfiE3tmp[128];
	// demoted variable
	.shared .align 4 .b8 _ZZ17calculateTotalSumPVfE3tmp[128];
	ld.param.u64 	%rd6, [_Z3sumPKfjPVf_param_0];
	ld.param.u32 	%r28, [_Z3sumPKfjPVf_param_1];
	ld.param.u64 	%rd7, [_Z3sumPKfjPVf_param_2];
	cvta.to.global.u64 	%rd1, %rd7;
	mov.u32 	%r1, %ctaid.x;
	mov.u32 	%r2, %ntid.x;
	mul.lo.s32 	%r3, %r1, %r2;
	mov.u32 	%r4, %tid.x;
	and.b32  	%r5, %r4, 31;
	shr.u32 	%r6, %r4, 5;
	shr.u32 	%r7, %r2, 5;
	add.s32 	%r29, %r3, %r4;
	setp.ge.u32 	%p1, %r29, %r28;
	mov.f32 	%f85, 0f00000000;
	@%p1 bra 	$L__BB0_2;
	cvta.to.global.u64 	%rd8, %rd6;
	cvt.u64.u32 	%rd9, %r3;
	cvt.u64.u32 	%rd10, %r4;
	add.s64 	%rd11, %rd9, %rd10;
	shl.b64 	%rd12, %rd11, 2;
	add.s64 	%rd13, %rd8, %rd12;
	ld.global.f32 	%f85, [%rd13];
$L__BB0_2:
	mov.b32 	%r30, %f85;
	shfl.sync.bfly.b32	%r31|%p2, %r30, 16, 31, -1;
	mov.b32 	%f25, %r31;
	add.f32 	%f26, %f85, %f25;
	mov.b32 	%r32, %f26;
	shfl.sync.bfly.b32	%r33|%p3, %r32, 8, 31, -1;
	mov.b32 	%f27, %r33;
	add.f32 	%f28, %f26, %f27;
	mov.b32 	%r34, %f28;
	shfl.sync.bfly.b32	%r35|%p4, %r34, 4, 31, -1;
	mov.b32 	%f29, %r35;
	add.f32 	%f30, %f28, %f29;
	mov.b32 	%r36, %f30;
	shfl.sync.bfly.b32	%r37|%p5, %r36, 2, 31, -1;
	mov.b32 	%f31, %r37;
	add.f32 	%f32, %f30, %f31;
	mov.b32 	%r38, %f32;
	shfl.sync.bfly.b32	%r39|%p6, %r38, 1, 31, -1;
	mov.b32 	%f33, %r39;
	add.f32 	%f87, %f32, %f33;
	setp.ne.s32 	%p7, %r5, 0;
	@%p7 bra 	$L__BB0_4;
	shl.b32 	%r40, %r6, 2;
	mov.u32 	%r41, _ZZ19calculatePartialSumPKfiE3tmp;
	add.s32 	%r42, %r41, %r40;
	st.shared.f32 	[%r42], %f87;
$L__BB0_4:
	bar.sync 	0;
	setp.gt.u32 	%p8, %r4, 31;
	@%p8 bra 	$L__BB0_8;
	setp.ge.u32 	%p9, %r5, %r7;
	mov.f32 	%f86, 0f00000000;
	@%p9 bra 	$L__BB0_7;
	shl.b32 	%r43, %r5, 2;
	mov.u32 	%r44, _ZZ19calculatePartialSumPKfiE3tmp;
	add.s32 	%r45, %r44, %r43;
	ld.shared.f32 	%f86, [%r45];
$L__BB0_7:
	mov.b32 	%r46, %f86;
	shfl.sync.bfly.b32	%r47|%p10, %r46, 16, 31, -1;
	mov.b32 	%f35, %r47;
	add.f32 	%f36, %f86, %f35;
	mov.b32 	%r48, %f36;
	shfl.sync.bfly.b32	%r49|%p11, %r48, 8, 31, -1;
	mov.b32 	%f37, %r49;
	add.f32 	%f38, %f36, %f37;
	mov.b32 	%r50, %f38;
	shfl.sync.bfly.b32	%r51|%p12, %r50, 4, 31, -1;
	mov.b32 	%f39, %r51;
	add.f32 	%f40, %f38, %f39;
	mov.b32 	%r52, %f40;
	shfl.sync.bfly.b32	%r53|%p13, %r52, 2, 31, -1;
	mov.b32 	%f41, %r53;
	add.f32 	%f42, %f40, %f41;
	mov.b32 	%r54, %f42;
	shfl.sync.bfly.b32	%r55|%p14, %r54, 1, 31, -1;
	mov.b32 	%f43, %r55;
	add.f32 	%f87, %f42, %f43;
$L__BB0_8:
	bar.sync 	0;
	setp.ne.s32 	%p15, %r4, 0;
	@%p15 bra 	$L__BB0_10;
	mul.wide.u32 	%rd14, %r1, 4;
	add.s64 	%rd15, %rd1, %rd14;
	st.volatile.global.f32 	[%rd15], %f87;
	membar.gl;
	mov.u32 	%r56, %nctaid.x;
	atom.global.inc.u32 	%r57, [count], %r56;
	add.s32 	%r58, %r56, -1;
	setp.eq.s32 	%p16, %r57, %r58;
	selp.u16 	%rs1, 1, 0, %p16;
	st.shared.u8 	[isLastBlockDone], %rs1;
$L__BB0_10:
	bar.sync 	0;
	ld.shared.u8 	%rs2, [isLastBlockDone];
	setp.eq.s16 	%p17, %rs2, 0;
	@%p17 bra 	$L__BB0_32;
	mov.u32 	%r8, %nctaid.x;
	setp.lt.u32 	%p18, %r8, 32;
	@%p18 bra 	$L__BB0_26;
	setp.ge.u32 	%p19, %r4, %r8;
	mov.f32 	%f93, 0f00000000;
	@%p19 bra 	$L__BB0_19;
	add.s32 	%r59, %r4, %r2;
	max.u32 	%r60, %r8, %r59;
	setp.lt.u32 	%p20, %r59, %r8;
	selp.u32 	%r61, 1, 0, %p20;
	add.s32 	%r62, %r59, %r61;
	sub.s32 	%r63, %r60, %r62;
	div.u32 	%r64, %r63, %r2;
	add.s32 	%r9, %r64, %r61;
	and.b32  	%r65, %r9, 3;
	setp.eq.s32 	%p21, %r65, 3;
	mov.f32 	%f93, 0f00000000;
	mov.u32 	%r111, %r4;
	@%p21 bra 	$L__BB0_16;
	mul.wide.u32 	%rd16, %r4, 4;
	add.s64 	%rd27, %rd1, %rd16;
	mul.wide.u32 	%rd3, %r2, 4;
	add.s32 	%r66, %r9, 1;
	and.b32  	%r67, %r66, 3;
	neg.s32 	%r109, %r67;
	mov.f32 	%f93, 0f00000000;
	mov.u32 	%r111, %r4;
$L__BB0_15:
	.pragma "nounroll";
	ld.volatile.global.f32 	%f48, [%rd27];
	add.f32 	%f93, %f93, %f48;
	add.s32 	%r111, %r111, %r2;
	add.s64 	%rd27, %rd27, %rd3;
	add.s32 	%r109, %r109, 1;
	setp.ne.s32 	%p22, %r109, 0;
	@%p22 bra 	$L__BB0_15;
$L__BB0_16:
	setp.lt.u32 	%p23, %r9, 3;
	@%p23 bra 	$L__BB0_19;
	shl.b32 	%r68, %r2, 1;
	add.s32 	%r114, %r111, %r68;
	shl.b32 	%r17, %r2, 2;
	mad.lo.s32 	%r113, %r2, 3, %r111;
	add.s32 	%r112, %r2, %r111;
$L__BB0_18:
	mul.wide.u32 	%rd17, %r111, 4;
	add.s64 	%rd18, %rd1, %rd17;
	ld.volatile.global.f32 	%f49, [%rd18];
	add.f32 	%f50, %f93, %f49;
	add.s32 	%r69, %r111, %r2;
	mul.wide.u32 	%rd19, %r112, 4;
	add.s64 	%rd20, %rd1, %rd19;
	ld.volatile.global.f32 	%f51, [%rd20];
	add.f32 	%f52, %f50, %f51;
	add.s32 	%r70, %r69, %r2;
	mul.wide.u32 	%rd21, %r114, 4;
	add.s64 	%rd22, %rd1, %rd21;
	ld.volatile.global.f32 	%f53, [%rd22];
	add.f32 	%f54, %f52, %f53;
	add.s32 	%r71, %r70, %r2;
	mul.wide.u32 	%rd23, %r113, 4;
	add.s64 	%rd24, %rd1, %rd23;
	ld.volatile.global.f32 	%f55, [%rd24];
	add.f32 	%f93, %f54, %f55;
	add.s32 	%r111, %r71, %r2;
	add.s32 	%r114, %r114, %r17;
	add.s32 	%r113, %r113, %r17;
	add.s32 	%r112, %r112, %r17;
	setp.lt.u32 	%p24, %r111, %r8;
	@%p24 bra 	$L__BB0_18;
$L__BB0_19:
	setp.ne.s32 	%p25, %r5, 0;
	mov.b32 	%r72, %f93;
	shfl.sync.bfly.b32	%r73|%p26, %r72, 16, 31, -1;
	mov.b32 	%f56, %r73;
	add.f32 	%f57, %f93, %f56;
	mov.b32 	%r74, %f57;
	shfl.sync.bfly.b32	%r75|%p27, %r74, 8, 31, -1;
	mov.b32 	%f58, %r75;
	add.f32 	%f59, %f57, %f58;
	mov.b32 	%r76, %f59;
	shfl.sync.bfly.b32	%r77|%p28, %r76, 4, 31, -1;
	mov.b32 	%f60, %r77;
	add.f32 	%f61, %f59, %f60;
	mov.b32 	%r78, %f61;
	shfl.sync.bfly.b32	%r79|%p29, %r78, 2, 31, -1;
	mov.b32 	%f62, %r79;
	add.f32 	%f63, %f61, %f62;
	mov.b32 	%r80, %f63;
	shfl.sync.bfly.b32	%r81|%p30, %r80, 1, 31, -1;
	mov.b32 	%f64, %r81;
	add.f32 	%f96, %f63, %f64;
	@%p25 bra 	$L__BB0_21;
	shl.b32 	%r82, %r6, 2;
	mov.u32 	%r83, _ZZ17calculateTotalSumPVfE3tmp;
	add.s32 	%r84, %r83, %r82;
	st.shared.f32 	[%r84], %f96;
$L__BB0_21:
	setp.gt.u32 	%p31, %r4, 31;
	bar.sync 	0;
	@%p31 bra 	$L__BB0_25;
	setp.ge.u32 	%p32, %r5, %r7;
	mov.f32 	%f94, 0f00000000;
	@%p32 bra 	$L__BB0_24;
	shl.b32 	%r85, %r5, 2;
	mov.u32 	%r86, _ZZ17calculateTotalSumPVfE3tmp;
	add.s32 	%r87, %r86, %r85;
	ld.shared.f32 	%f94, [%r87];
$L__BB0_24:
	mov.b32 	%r88, %f94;
	shfl.sync.bfly.b32	%r89|%p33, %r88, 16, 31, -1;
	mov.b32 	%f66, %r89;
	add.f32 	%f67, %f94, %f66;
	mov.b32 	%r90, %f67;
	shfl.sync.bfly.b32	%r91|%p34, %r90, 8, 31, -1;
	mov.b32 	%f68, %r91;
	add.f32 	%f69, %f67, %f68;
	mov.b32 	%r92, %f69;
	shfl.sync.bfly.b32	%r93|%p35, %r92, 4, 31, -1;
	mov.b32 	%f70, %r93;
	add.f32 	%f71, %f69, %f70;
	mov.b32 	%r94, %f71;
	shfl.sync.bfly.b32	%r95|%p36, %r94, 2, 31, -1;
	mov.b32 	%f72, %r95;
	add.f32 	%f73, %f71, %f72;
	mov.b32 	%r96, %f73;
	shfl.sync.bfly.b32	%r97|%p37, %r96, 1, 31, -1;
	mov.b32 	%f74, %r97;
	add.f32 	%f96, %f73, %f74;
$L__BB0_25:
	bar.sync 	0;
	bra.uni 	$L__BB0_30;
$L__BB0_26:
	setp.gt.u32 	%p38, %r4, 31;
	@%p38 bra 	$L__BB0_32;
	setp.ge.u32 	%p39, %r5, %r8;
	mov.f32 	%f91, 0f00000000;
	@%p39 bra 	$L__BB0_29;
	mul.wide.u32 	%rd25, %r5, 4;
	add.s64 	%rd26, %rd1, %rd25;
	ld.volatile.global.f32 	%f91, [%rd26];
$L__BB0_29:
	mov.b32 	%r98, %f91;
	shfl.sync.bfly.b32	%r99|%p40, %r98, 16, 31, -1;
	mov.b32 	%f76, %r99;
	add.f32 	%f77, %f91, %f76;
	mov.b32 	%r100, %f77;
	shfl.sync.bfly.b32	%r101|%p41, %r100, 8, 31, -1;
	mov.b32 	%f78, %r101;
	add.f32 	%f79, %f77, %f78;
	mov.b32 	%r102, %f79;
	shfl.sync.bfly.b32	%r103|%p42, %r102, 4, 31, -1;
	mov.b32 	%f80, %r103;
	add.f32 	%f81, %f79, %f80;
	mov.b32 	%r104, %f81;
	shfl.sync.bfly.b32	%r105|%p43, %r104, 2, 31, -1;
	mov.b32 	%f82, %r105;
	add.f32 	%f83, %f81, %f82;
	mov.b32 	%r106, %f83;
	shfl.sync.bfly.b32	%r107|%p44, %r106, 1, 31, -1;
	mov.b32 	%f84, %r107;
	add.f32 	%f96, %f83, %f84;
$L__BB0_30:
	setp.ne.s32 	%p45, %r4, 0;
	@%p45 bra 	$L__BB0_32;
	st.volatile.global.f32 	[%rd1], %f96;
	mov.b32 	%r108, 0;
	st.global.u32 	[count], %r108;
$L__BB0_32:
	ret;

}


// ===== COMPILED SASS (sm_100) =====

	.target	sm_100

	.elftype	@"ET_EXEC"


//--------------------- .note.nv.tkinfo           --------------------------
	.section	.note.nv.tkinfo,"",@"SHT_NOTE"
	.sectionflags	@"SHF_NOTE_NV_TKINFO"
	.tkinfo
        /*0018*/ 	.word	0x00000002
        /*0030*/ 	.string	""
        /*0030*/ 	.string	"ptxas"
        /*0030*/ 	.string	"Cuda compilation tools, release 13.0, V13.0.88"
        /*0030*/ 	.string	"Build cuda_13.0.r13.0/compiler.36424714_0"
        /*0030*/ 	.string	"-arch sm_100 -m 64 "



//--------------------- .note.nv.cuinfo           --------------------------
	.section	.note.nv.cuinfo,"",@"SHT_NOTE"
	.sectionflags	@"SHF_NOTE_NV_CUINFO"
        /*0018*/ 	.short	0x0002
        /*001a*/ 	.short	0x0064
        /*001c*/ 	.short	0x0082
	.zero		2


//--------------------- .nv.info                  --------------------------
	.section	.nv.info,"",@"SHT_CUDA_INFO"
	.align	4


	//----- nvinfo : EIATTR_REGCOUNT
	.align		4
        /*0000*/ 	.byte	0x04, 0x2f
        /*0002*/ 	.short	(.L_2 - .L_1)
	.align		4
.L_1:
        /*0004*/ 	.word	index@(_Z3sumPKfjPVf)
        /*0008*/ 	.word	0x0000001c


	//----- nvinfo : EIATTR_FRAME_SIZE
	.align		4
.L_2:
        /*000c*/ 	.byte	0x04, 0x11
        /*000e*/ 	.short	(.L_4 - .L_3)
	.align		4
.L_3:
        /*0010*/ 	.word	index@(_Z3sumPKfjPVf)
        /*0014*/ 	.word	0x00000000


	//----- nvinfo : EIATTR_MIN_STACK_SIZE
	.align		4
.L_4:
        /*0018*/ 	.byte	0x04, 0x12
        /*001a*/ 	.short	(.L_6 - .L_5)
	.align		4
.L_5:
        /*001c*/ 	.word	index@(_Z3sumPKfjPVf)
        /*0020*/ 	.word	0x00000000
.L_6:


//--------------------- .nv.compat                --------------------------
	.section	.nv.compat,"",@"SHT_CUDA_COMPAT_INFO"
	.align	4
        /*0000*/ 	.byte	0x02, 0x09, 0x00, 0x00, 0x02, 0x02, 0x01, 0x00, 0x02, 0x05, 0x05, 0x00, 0x03, 0x07, 0x01, 0x01
        /*0010*/ 	.byte	0x02, 0x03, 0x00, 0x00, 0x02, 0x06, 0x01, 0x00, 0x04, 0x0b, 0x08, 0x00, 0x09, 0x00, 0x00, 0x00
        /*0020*/ 	.byte	0x00, 0x00, 0x00, 0x00


//--------------------- .nv.info._Z3sumPKfjPVf    --------------------------
	.section	.nv.info._Z3sumPKfjPVf,"",@"SHT_CUDA_INFO"
	.sectionflags	@""
	.align	4


	//----- nvinfo : EIATTR_CUDA_API_VERSION
	.align		4
        /*0000*/ 	.byte	0x04, 0x37
        /*0002*/ 	.short	(.L_8 - .L_7)
.L_7:
        /*0004*/ 	.word	0x00000082


	//----- nvinfo : EIATTR_KPARAM_INFO
	.align		4
.L_8:
        /*0008*/ 	.byte	0x04, 0x17
        /*000a*/ 	.short	(.L_10 - .L_9)
.L_9:
        /*000c*/ 	.word	0x00000000
        /*0010*/ 	.short	0x0002
        /*0012*/ 	.short	0x0010
        /*0014*/ 	.byte	0x00, 0xf5, 0x21, 0x00


	//----- nvinfo : EIATTR_KPARAM_INFO
	.align		4
.L_10:
        /*0018*/ 	.byte	0x04, 0x17
        /*001a*/ 	.short	(.L_12 - .L_11)
.L_11:
        /*001c*/ 	.word	0x00000000
        /*0020*/ 	.short	0x0001
        /*0022*/ 	.short	0x0008
        /*0024*/ 	.byte	0x00, 0xf0, 0x11, 0x00


	//----- nvinfo : EIATTR_KPARAM_INFO
	.align		4
.L_12:
        /*0028*/ 	.byte	0x04, 0x17
        /*002a*/ 	.short	(.L_14 - .L_13)
.L_13:
        /*002c*/ 	.word	0x00000000
        /*0030*/ 	.short	0x0000
        /*0032*/ 	.short	0x0000
        /*0034*/ 	.byte	0x00, 0xf5, 0x21, 0x00


	//----- nvinfo : EIATTR_SPARSE_MMA_MASK
	.align		4
.L_14:
        /*0038*/ 	.byte	0x03, 0x50
        /*003a*/ 	.short	0x0000


	//----- nvinfo : EIATTR_MAXREG_COUNT
	.align		4
        /*003c*/ 	.byte	0x03, 0x1b
        /*003e*/ 	.short	0x00ff


	//----- nvinfo : EIATTR_NUM_BARRIERS
	.align		4
        /*0040*/ 	.byte	0x02, 0x4c
        /*0042*/ 	.byte	0x01
	.zero		1


	//----- nvinfo : EIATTR_MERCURY_ISA_VERSION
	.align		4
        /*0044*/ 	.byte	0x03, 0x5f
        /*0046*/ 	.short	0x0101


	//----- nvinfo : EIATTR_COOP_GROUP_MASK_REGIDS
	.align		4
        /*0048*/ 	.byte	0x04, 0x29
        /*004a*/ 	.short	(.L_16 - .L_15)


	//   ....[0]....
.L_15:
        /*004c*/ 	.word	0xffffffff


	//   ....[1]....
        /*0050*/ 	.word	0xffffffff


	//   ....[2]....
        /*0054*/ 	.word	0xffffffff


	//   ....[3]....
        /*0058*/ 	.word	0xffffffff


	//   ....[4]....
        /*005c*/ 	.word	0xffffffff


	//   ....[5]....
        /*0060*/ 	.word	0xffffffff


	//   ....[6]....
        /*0064*/ 	.word	0xffffffff


	//   ....[7]....
        /*0068*/ 	.word	0xffffffff


	//   ....[8]....
        /*006c*/ 	.word	0xffffffff


	//   ....[9]....
        /*0070*/ 	.word	0xffffffff


	//   ....[10]....
        /*0074*/ 	.word	0xffffffff


	//   ....[11]....
        /*0078*/ 	.word	0xffffffff


	//   ....[12]....
        /*007c*/ 	.word	0xffffffff


	//   ....[13]....
        /*0080*/ 	.word	0xffffffff


	//   ....[14]....
        /*0084*/ 	.word	0xffffffff


	//   ....[15]....
        /*0088*/ 	.word	0xffffffff


	//   ....[16]....
        /*008c*/ 	.word	0xffffffff


	//   ....[17]....
        /*0090*/ 	.word	0xffffffff


	//   ....[18]....
        /*0094*/ 	.word	0xffffffff


	//   ....[19]....
        /*0098*/ 	.word	0xffffffff


	//   ....[20]....
        /*009c*/ 	.word	0xffffffff


	//   ....[21]....
        /*00a0*/ 	.word	0xffffffff


	//   ....[22]....
        /*00a4*/ 	.word	0xffffffff


	//   ....[23]....
        /*00a8*/ 	.word	0xffffffff


	//   ....[24]....
        /*00ac*/ 	.word	0xffffffff


	//   ....[25]....
        /*00b0*/ 	.word	0x0500000a


	//   ....[26]....
        /*00b4*/ 	.word	0x0500000a


	//   ....[27]....
        /*00b8*/ 	.word	0x0500000a


	//   ....[28]....
        /*00bc*/ 	.word	0x0500000a


	//   ....[29]....
        /*00c0*/ 	.word	0x0500000a


	//   ....[30]....
        /*00c4*/ 	.word	0x0500000a


	//   ....[31]....
        /*00c8*/ 	.word	0x0500000a


	//   ....[32]....
        /*00cc*/ 	.word	0x0500000a


	//   ....[33]....
        /*00d0*/ 	.word	0x0500000a


	//   ....[34]....
        /*00d4*/ 	.word	0x0500000a


	//----- nvinfo : EIATTR_COOP_GROUP_INSTR_OFFSETS
	.align		4
.L_16:
        /*00d8*/ 	.byte	0x04, 0x28
        /*00da*/ 	.short	(.L_18 - .L_17)


	//   ....[0]....
.L_17:
        /*00dc*/ 	.word	0x00000110


	//   ....[1]....
        /*00e0*/ 	.word	0x00000130


	//   ....[2]....
        /*00e4*/ 	.word	0x00000150


	//   ....[3]....
        /*00e8*/ 	.word	0x00000180


	//   ....[4]....
        /*00ec*/ 	.word	0x000001f0


	//   ....[5]....
        /*00f0*/ 	.word	0x00000310


	//   ....[6]....
        /*00f4*/ 	.word	0x00000330


	//   ....[7]....
        /*00f8*/ 	.word	0x00000350


	//   ....[8]....
        /*00fc*/ 	.word	0x00000370


	//   ....[9]....
        /*0100*/ 	.word	0x00000390


	//   ....[10]....
        /*0104*/ 	.word	0x00000a70


	//   ....[11]....
        /*0108*/ 	.word	0x00000ac0


	//   ....[12]....
        /*010c*/ 	.word	0x00000ae0


	//   ....[13]....
        /*0110*/ 	.word	0x00000b00


	//   ....[14]....
        /*0114*/ 	.word	0x00000b20


	//   ....[15]....
        /*0118*/ 	.word	0x00000bf0


	//   ....[16]....
        /*011c*/ 	.word	0x00000c10


	//   ....[17]....
        /*0120*/ 	.word	0x00000c30


	//   ....[18]....
        /*0124*/ 	.word	0x00000c50


	//   ....[19]....
        /*0128*/ 	.word	0x00000c70


	//   ....[20]....
        /*012c*/ 	.word	0x00000d50


	//   ....[21]....
        /*0130*/ 	.word	0x00000d70


	//   ....[22]....
        /*0134*/ 	.word	0x00000d90


	//   ....[23]....
        /*0138*/ 	.word	0x00000db0


	//   ....[24]....
        /*013c*/ 	.word	0x00000dd0


	//   ....[25]....
        /*0140*/ 	.word	0x00000ea0


	//   ....[26]....
        /*0144*/ 	.word	0x00000f10


	//   ....[27]....
        /*0148*/ 	.word	0x00000f80


	//   ....[28]....
        /*014c*/ 	.word	0x00000ff0


	//   ....[29]....
        /*0150*/ 	.word	0x00001060


	//   ....[30]....
        /*0154*/ 	.word	0x000010e0


	//   ....[31]....
        /*0158*/ 	.word	0x00001150


	//   ....[32]....
        /*015c*/ 	.word	0x000011c0


	//   ....[33]....
        /*0160*/ 	.word	0x00001230


	//   ....[34]....
        /*0164*/ 	.word	0x000012a0


	//----- nvinfo : EIATTR_VRC_CTA_INIT_COUNT
	.align		4
.L_18:
        /*0168*/ 	.byte	0x02, 0x4a
	.zero		1
	.zero		1


	//----- nvinfo : EIATTR_EXIT_INSTR_OFFSETS
	.align		4
        /*016c*/ 	.byte	0x04, 0x1c
        /*016e*/ 	.short	(.L_20 - .L_19)


	//   ....[0]....
.L_19:
        /*0170*/ 	.word	0x00000580


	//   ....[1]....
        /*0174*/ 	.word	0x00000cc0


	//   ....[2]....
        /*0178*/ 	.word	0x00000df0


	//   ....[3]....
        /*017c*/ 	.word	0x00000e40


	//----- nvinfo : EIATTR_CRS_STACK_SIZE
	.align		4
.L_20:
        /*0180*/ 	.byte	0x04, 0x1e
        /*0182*/ 	.short	(.L_22 - .L_21)
.L_21:
        /*0184*/ 	.word	0x00000000


	//----- nvinfo : EIATTR_CBANK_PARAM_SIZE
	.align		4
.L_22:
        /*0188*/ 	.byte	0x03, 0x19
        /*018a*/ 	.short	0x0018


	//----- nvinfo : EIATTR_PARAM_CBANK
	.align		4
        /*018c*/ 	.byte	0x04, 0x0a
        /*018e*/ 	.short	(.L_24 - .L_23)
	.align		4
.L_23:
        /*0190*/ 	.word	index@(.nv.constant0._Z3sumPKfjPVf)
        /*0194*/ 	.short	0x0380
        /*0196*/ 	.short	0x0018


	//----- nvinfo : EIATTR_SW_WAR
	.align		4
.L_24:
        /*0198*/ 	.byte	0x04, 0x36
        /*019a*/ 	.short	(.L_26 - .L_25)
.L_25:
        /*019c*/ 	.word	0x00000008
.L_26:


//--------------------- .nv.callgraph             --------------------------
	.section	.nv.callgraph,"",@"SHT_CUDA_CALLGRAPH"
	.align	4
	.sectionentsize	8
	.align		4
        /*0000*/ 	.word	0x00000000
	.align		4
        /*0004*/ 	.word	0xffffffff
	.align		4
        /*0008*/ 	.word	0x00000000
	.align		4
        /*000c*/ 	.word	0xfffffffe
	.align		4
        /*0010*/ 	.word	0x00000000
	.align		4
        /*0014*/ 	.word	0xfffffffd
	.align		4
        /*0018*/ 	.word	0x00000000
	.align		4
        /*001c*/ 	.word	0xfffffffc


//--------------------- .nv.constant4             --------------------------
	.section	.nv.constant4,"a",@progbits
	.align	8
	.align		8
.nv.constant4:
        /*0000*/ 	.dword	count


//--------------------- .text._Z3sumPKfjPVf       --------------------------
	.section	.text._Z3sumPKfjPVf,"ax",@progbits
	.align	128
        .global         _Z3sumPKfjPVf
        .type           _Z3sumPKfjPVf,@function
        .size           _Z3sumPKfjPVf,(.L_x_29 - _Z3sumPKfjPVf)
        .other          _Z3sumPKfjPVf,@"STO_CUDA_ENTRY STV_DEFAULT"
_Z3sumPKfjPVf:
.text._Z3sumPKfjPVf:
[----:B------:R-:W-:Y:S01]  /*0000*/  LDC R1, c[0x0][0x37c] ;  /* 0x0000df00ff017b82 */ /* 0x000fe20000000800 */
[----:B------:R-:W0:Y:S07]  /*0010*/  S2R R11, SR_CTAID.X ;  /* 0x00000000000b7919 */ /* 0x000e2e0000002500 */
[----:B------:R-:W0:Y:S01]  /*0020*/  LDC R0, c[0x0][0x360] ;  /* 0x0000d800ff007b82 */ /* 0x000e220000000800 */
[----:B------:R-:W1:Y:S01]  /*0030*/  LDCU UR4, c[0x0][0x388] ;  /* 0x00007100ff0477ac */ /* 0x000e620008000800 */
[----:B------:R-:W2:Y:S01]  /*0040*/  S2R R9, SR_TID.X ;  /* 0x0000000000097919 */ /* 0x000ea20000002100 */
[----:B------:R-:W3:Y:S01]  /*0050*/  LDCU.64 UR6, c[0x0][0x358] ;  /* 0x00006b00ff0677ac */ /* 0x000ee20008000a00 */
[----:B0-----:R-:W-:-:S05]  /*0060*/  IMAD R2, R11, R0, RZ ;  /* 0x000000000b027224 */ /* 0x001fca00078e02ff */
[----:B--2---:R-:W-:-:S04]  /*0070*/  IADD3 R3, PT, PT, R2, R9, RZ ;  /* 0x0000000902037210 */ /* 0x004fc80007ffe0ff */
[----:B-1----:R-:W-:-:S13]  /*0080*/  ISETP.GE.U32.AND P0, PT, R3, UR4, PT ;  /* 0x0000000403007c0c */ /* 0x002fda000bf06070 */
[----:B------:R-:W0:Y:S01]  /*0090*/  @!P0 LDC.64 R4, c[0x0][0x380] ;  /* 0x0000e000ff048b82 */ /* 0x000e220000000a00 */
[----:B------:R-:W-:-:S05]  /*00a0*/  @!P0 IADD3 R2, P1, PT, R2, R9, RZ ;  /* 0x0000000902028210 */ /* 0x000fca0007f3e0ff */
[----:B------:R-:W-:Y:S01]  /*00b0*/  @!P0 IMAD.X R3, RZ, RZ, RZ, P1 ;  /* 0x000000ffff038224 */ /* 0x000fe200008e06ff */
[----:B0-----:R-:W-:-:S04]  /*00c0*/  @!P0 LEA R4, P1, R2, R4, 0x2 ;  /* 0x0000000402048211 */ /* 0x001fc800078210ff */
[----:B------:R-:W-:Y:S01]  /*00d0*/  @!P0 LEA.HI.X R5, R2, R5, R3, 0x2, P1 ;  /* 0x0000000502058211 */ /* 0x000fe200008f1403 */
[----:B------:R-:W-:-:S06]  /*00e0*/  HFMA2 R3, -RZ, RZ, 0, 0 ;  /* 0x00000000ff037431 */ /* 0x000fcc00000001ff */
[----:B---3--:R-:W2:Y:S01]  /*00f0*/  @!P0 LDG.E R3, desc[UR6][R4.64] ;  /* 0x0000000604038981 */ /* 0x008ea2000c1e1900 */
[----:B------:R-:W-:-:S03]  /*0100*/  ISETP.GT.U32.AND P1, PT, R9, 0x1f, PT ;  /* 0x0000001f0900780c */ /* 0x000fc60003f24070 */
[----:B--2---:R-:W0:Y:S02]  /*0110*/  SHFL.BFLY PT, R2, R3, 0x10, 0x1f ;  /* 0x0e001f0003027f89 */ /* 0x004e2400000e0000 */
[----:B0-----:R-:W-:-:S05]  /*0120*/  FADD R6, R2, R3 ;  /* 0x0000000302067221 */ /* 0x001fca0000000000 */
[----:B------:R-:W0:Y:S02]  /*0130*/  SHFL.BFLY PT, R7, R6, 0x8, 0x1f ;  /* 0x0d001f0006077f89 */ /* 0x000e2400000e0000 */
[----:B0-----:R-:W-:-:S05]  /*0140*/  FADD R7, R6, R7 ;  /* 0x0000000706077221 */ /* 0x001fca0000000000 */
[----:B------:R-:W0:Y:S02]  /*0150*/  SHFL.BFLY PT, R2, R7, 0x4, 0x1f ;  /* 0x0c801f0007027f89 */ /* 0x000e2400000e0000 */
[----:B0-----:R-:W-:Y:S01]  /*0160*/  FADD R8, R7, R2 ;  /* 0x0000000207087221 */ /* 0x001fe20000000000 */
[----:B------:R-:W-:-:S04]  /*0170*/  LOP3.LUT R2, R9, 0x1f, RZ, 0xc0, !PT ;  /* 0x0000001f09027812 */ /* 0x000fc800078ec0ff */
[----:B------:R-:W0:Y:S01]  /*0180*/  SHFL.BFLY PT, R13, R8, 0x2, 0x1f ;  /* 0x0c401f00080d7f89 */ /* 0x000e2200000e0000 */
[----:B------:R-:W-:-:S13]  /*0190*/  ISETP.NE.AND P0, PT, R2, RZ, PT ;  /* 0x000000ff0200720c */ /* 0x000fda0003f05270 */
[----:B------:R-:W1:Y:S01]  /*01a0*/  @!P0 S2R R10, SR_CgaCtaId ;  /* 0x00000000000a8919 */ /* 0x000e620000008800 */
[----:B------:R-:W-:-:S05]  /*01b0*/  @!P0 MOV R3, 0x400 ;  /* 0x0000040000038802 */ /* 0x000fca0000000f00 */
[----:B------:R-:W-:Y:S01]  /*01c0*/  @!P0 VIADD R5, R3, 0x4 ;  /* 0x0000000403058836 */ /* 0x000fe20000000000 */
[----:B------:R-:W-:Y:S01]  /*01d0*/  SHF.R.U32.HI R3, RZ, 0x5, R9 ;  /* 0x00000005ff037819 */ /* 0x000fe20000011609 */
[----:B0-----:R-:W-:-:S05]  /*01e0*/  FADD R13, R8, R13 ;  /* 0x0000000d080d7221 */ /* 0x001fca0000000000 */
[----:B------:R-:W0:Y:S01]  /*01f0*/  SHFL.BFLY PT, R4, R13, 0x1, 0x1f ;  /* 0x0c201f000d047f89 */ /* 0x000e2200000e0000 */
[----:B-1----:R-:W-:Y:S02]  /*0200*/  @!P0 LEA R6, R10, R5, 0x18 ;  /* 0x000000050a068211 */ /* 0x002fe400078ec0ff */
[----:B------:R-:W-:Y:S02]  /*0210*/  SHF.R.U32.HI R5, RZ, 0x5, R0 ;  /* 0x00000005ff057819 */ /* 0x000fe40000011600 */
[----:B------:R-:W-:Y:S01]  /*0220*/  @!P0 LEA R6, R3, R6, 0x2 ;  /* 0x0000000603068211 */ /* 0x000fe200078e10ff */
[----:B0-----:R-:W-:-:S05]  /*0230*/  FADD R15, R13, R4 ;  /* 0x000000040d0f7221 */ /* 0x001fca0000000000 */
[----:B------:R0:W-:Y:S01]  /*0240*/  @!P0 STS [R6], R15 ;  /* 0x0000000f06008388 */ /* 0x0001e20000000800 */
[----:B------:R-:W-:Y:S06]  /*0250*/  BAR.SYNC.DEFER_BLOCKING 0x0 ;  /* 0x0000000000007b1d */ /* 0x000fec0000010000 */
[----:B------:R-:W-:Y:S05]  /*0260*/  @P1 BRA `(.L_x_0) ;  /* 0x0000000000501947 */ /* 0x000fea0003800000 */
[----:B------:R-:W-:Y:S01]  /*0270*/  ISETP.GE.U32.AND P2, PT, R2, R5, PT ;  /* 0x000000050200720c */ /* 0x000fe20003f46070 */
[----:B------:R-:W-:-:S12]  /*0280*/  UMOV UR4, 0xffffffff ;  /* 0xffffffff00047882 */ /* 0x000fd80000000000 */
[----:B------:R-:W1:Y:S01]  /*0290*/  @!P2 S2R R7, SR_CgaCtaId ;  /* 0x000000000007a919 */ /* 0x000e620000008800 */
[----:B------:R-:W-:-:S05]  /*02a0*/  @!P2 MOV R4, 0x400 ;  /* 0x000004000004a802 */ /* 0x000fca0000000f00 */
[----:B------:R-:W-:-:S05]  /*02b0*/  @!P2 VIADD R4, R4, 0x4 ;  /* 0x000000040404a836 */ /* 0x000fca0000000000 */
[----:B-1----:R-:W-:Y:S02]  /*02c0*/  @!P2 LEA R7, R7, R4, 0x18 ;  /* 0x000000040707a211 */ /* 0x002fe400078ec0ff */
[----:B------:R-:W-:-:S03]  /*02d0*/  MOV R4, RZ ;  /* 0x000000ff00047202 */ /* 0x000fc60000000f00 */
[----:B0-----:R-:W-:-:S05]  /*02e0*/  @!P2 IMAD R6, R2, 0x4, R7 ;  /* 0x000000040206a824 */ /* 0x001fca00078e0207 */
[----:B------:R0:W1:Y:S01]  /*02f0*/  @!P2 LDS R4, [R6] ;  /* 0x000000000604a984 */ /* 0x0000620000000800 */
[----:B------:R-:W-:Y:S05]  /*0300*/  BRA.DIV UR4, `(.L_x_1) ;  /* 0x0000000a04d07947 */ /* 0x000fea000b800000 */
[----:B-1----:R-:W1:Y:S02]  /*0310*/  SHFL.BFLY PT, R7, R4, 0x10, 0x1f ;  /* 0x0e001f0004077f89 */ /* 0x002e6400000e0000 */
[----:B-1----:R-:W-:-:S05]  /*0320*/  FADD R7, R7, R4 ;  /* 0x0000000407077221 */ /* 0x002fca0000000000 */
[----:B0-----:R-:W0:Y:S02]  /*0330*/  SHFL.BFLY PT, R6, R7, 0x8, 0x1f ;  /* 0x0d001f0007067f89 */ /* 0x001e2400000e0000 */
[----:B0-----:R-:W-:-:S05]  /*0340*/  FADD R6, R7, R6 ;  /* 0x0000000607067221 */ /* 0x001fca0000000000 */
[----:B------:R-:W0:Y:S02]  /*0350*/  SHFL.BFLY PT, R13, R6, 0x4, 0x1f ;  /* 0x0c801f00060d7f89 */ /* 0x000e2400000e0000 */
[----:B0-----:R-:W-:-:S05]  /*0360*/  FADD R13, R6, R13 ;  /* 0x0000000d060d7221 */ /* 0x001fca0000000000 */
[----:B------:R-:W0:Y:S02]  /*0370*/  SHFL.BFLY PT, R8, R13, 0x2, 0x1f ;  /* 0x0c401f000d087f89 */ /* 0x000e2400000e0000 */
[----:B0-----:R-:W-:-:S05]  /*0380*/  FADD R8, R13, R8 ;  /* 0x000000080d087221 */ /* 0x001fca0000000000 */
[----:B------:R0:W1:Y:S02]  /*0390*/  SHFL.BFLY PT, R15, R8, 0x1, 0x1f ;  /* 0x0c201f00080f7f89 */ /* 0x00006400000e0000 */
.L_x_21:
[----:B-1----:R-:W-:-:S07]  /*03a0*/  FADD R15, R8, R15 ;  /* 0x0000000f080f7221 */ /* 0x002fce0000000000 */
.L_x_0:
[----:B------:R-:W0:Y:S01]  /*03b0*/  S2R R4, SR_CgaCtaId ;  /* 0x0000000000047919 */ /* 0x000e220000008800 */
[----:B------:R-:W-:Y:S01]  /*03c0*/  ISETP.NE.AND P2, PT, R9, RZ, PT ;  /* 0x000000ff0900720c */ /* 0x000fe20003f45270 */
[----:B------:R-:W-:Y:S05]  /*03d0*/  WARPSYNC.ALL ;  /* 0x0000000000007948 */ /* 0x000fea0003800000 */
[----:B------:R-:W-:Y:S01]  /*03e0*/  MOV R7, 0x400 ;  /* 0x0000040000077802 */ /* 0x000fe20000000f00 */
[----:B------:R-:W-:Y:S06]  /*03f0*/  BAR.SYNC.DEFER_BLOCKING 0x0 ;  /* 0x0000000000007b1d */ /* 0x000fec0000010000 */
[----:B------:R-:W-:Y:S01]  /*0400*/  BSSY.RECONVERGENT B0, `(.L_x_2) ;  /* 0x0000014000007945 */ /* 0x000fe20003800200 */
[----:B0-----:R-:W-:-:S03]  /*0410*/  LEA R8, R4, R7, 0x18 ;  /* 0x0000000704087211 */ /* 0x001fc600078ec0ff */
[----:B------:R-:W-:Y:S05]  /*0420*/  @P2 BRA `(.L_x_3) ;  /* 0x0000000000442947 */ /* 0x000fea0003800000 */
[----:B------:R-:W0:Y:S02]  /*0430*/  LDC.64 R12, c[0x0][0x390] ;  /* 0x0000e400ff0c7b82 */ /* 0x000e240000000a00 */
[----:B0-----:R-:W-:-:S05]  /*0440*/  IMAD.WIDE.U32 R10, R11, 0x4, R12 ;  /* 0x000000040b0a7825 */ /* 0x001fca00078e000c */
[----:B------:R0:W-:Y:S01]  /*0450*/  STG.E.STRONG.SYS desc[UR6][R10.64], R15 ;  /* 0x0000000f0a007986 */ /* 0x0001e2000c115906 */
[----:B------:R-:W-:Y:S06]  /*0460*/  MEMBAR.SC.GPU ;  /* 0x0000000000007992 */ /* 0x000fec0000002000 */
[----:B------:R-:W-:-:S00]  /*0470*/  ERRBAR ;  /* 0x00000000000079ab */ /* 0x000fc00000000000 */
[----:B------:R-:W-:Y:S06]  /*0480*/  CGAERRBAR ;  /* 0x00000000000075ab */ /* 0x000fec0000000000 */
[----:B------:R-:W-:Y:S02]  /*0490*/  CCTL.IVALL ;  /* 0x00000000ff00798f */ /* 0x000fe40002000000 */
[----:B0-----:R-:W0:Y:S08]  /*04a0*/  LDC R15, c[0x0][0x370] ;  /* 0x0000dc00ff0f7b82 */ /* 0x001e300000000800 */
[----:B------:R-:W0:Y:S02]  /*04b0*/  LDC.64 R10, c[0x4][RZ] ;  /* 0x01000000ff0a7b82 */ /* 0x000e240000000a00 */
[----:B0-----:R-:W2:Y:S06]  /*04c0*/  ATOMG.E.INC.STRONG.GPU PT, R10, desc[UR6][R10.64], R15 ;  /* 0x8000000f0a0a79a8 */ /* 0x001eac00099ef106 */
[----:B------:R-:W0:Y:S01]  /*04d0*/  S2UR UR5, SR_CgaCtaId ;  /* 0x00000000000579c3 */ /* 0x000e220000008800 */
[----:B------:R-:W-:Y:S01]  /*04e0*/  IADD3 R13, PT, PT, R15, -0x1, RZ ;  /* 0xffffffff0f0d7810 */ /* 0x000fe20007ffe0ff */
[----:B------:R-:W-:-:S02]  /*04f0*/  UMOV UR4, 0x400 ;  /* 0x0000040000047882 */ /* 0x000fc40000000000 */
[----:B0-----:R-:W-:Y:S01]  /*0500*/  ULEA UR4, UR5, UR4, 0x18 ;  /* 0x0000000405047291 */ /* 0x001fe2000f8ec0ff */
[----:B--2---:R-:W-:-:S04]  /*0510*/  ISETP.NE.AND P3, PT, R10, R13, PT ;  /* 0x0000000d0a00720c */ /* 0x004fc80003f65270 */
[----:B------:R-:W-:-:S05]  /*0520*/  SEL R6, RZ, 0x1, P3 ;  /* 0x00000001ff067807 */ /* 0x000fca0001800000 */
[----:B------:R0:W-:Y:S04]  /*0530*/  STS.U8 [UR4], R6 ;  /* 0x00000006ff007988 */ /* 0x0001e80008000004 */
.L_x_3:
[----:B------:R-:W-:Y:S05]  /*0540*/  BSYNC.RECONVERGENT B0 ;  /* 0x0000000000007941 */ /* 0x000fea0003800200 */
.L_x_2:
[----:B------:R-:W-:Y:S06]  /*0550*/  BAR.SYNC.DEFER_BLOCKING 0x0 ;  /* 0x0000000000007b1d */ /* 0x000fec0000010000 */
[----:B0-----:R-:W0:Y:S02]  /*0560*/  LDS.U8 R6, [R8] ;  /* 0x0000000008067984 */ /* 0x001e240000000000 */
[----:B0-----:R-:W-:-:S13]  /*0570*/  ISETP.NE.AND P3, PT, R6, RZ, PT ;  /* 0x000000ff0600720c */ /* 0x001fda0003f65270 */
[----:B------:R-:W-:Y:S05]  /*0580*/  @!P3 EXIT ;  /* 0x000000000000b94d */ /* 0x000fea0003800000 */
[----:B------:R-:W0:Y:S02]  /*0590*/  LDCU UR4, c[0x0][0x370] ;  /* 0x00006e00ff0477ac */ /* 0x000e240008000800 */
[----:B0-----:R-:W-:-:S09]  /*05a0*/  UISETP.GE.U32.AND UP0, UPT, UR4, 0x20, UPT ;  /* 0x000000200400788c */ /* 0x001fd2000bf06070 */
[----:B------:R-:W-:Y:S05]  /*05b0*/  BRA.U !UP0, `(.L_x_4) ;  /* 0x0000000508c07547 */ /* 0x000fea000b800000 */
[----:B------:R-:W-:Y:S01]  /*05c0*/  ISETP.GE.U32.AND P3, PT, R9, UR4, PT ;  /* 0x0000000409007c0c */ /* 0x000fe2000bf66070 */
[----:B------:R-:W-:Y:S01]  /*05d0*/  BSSY.RECONVERGENT B0, `(.L_x_5) ;  /* 0x0000049000007945 */ /* 0x000fe20003800200 */
[----:B------:R-:W-:-:S11]  /*05e0*/  IMAD.MOV.U32 R6, RZ, RZ, RZ ;  /* 0x000000ffff067224 */ /* 0x000fd600078e00ff */
[----:B------:R-:W-:Y:S05]  /*05f0*/  @P3 BRA `(.L_x_6) ;  /* 0x0000000400183947 */ /* 0x000fea0003800000 */
[----:B------:R-:W0:Y:S01]  /*0600*/  I2F.U32.RP R12, R0 ;  /* 0x00000000000c7306 */ /* 0x000e220000209000 */
[C---:B------:R-:W-:Y:S01]  /*0610*/  IADD3 R6, PT, PT, R0.reuse, R9, RZ ;  /* 0x0000000900067210 */ /* 0x040fe20007ffe0ff */
[----:B------:R-:W-:Y:S01]  /*0620*/  BSSY.RECONVERGENT B1, `(.L_x_7) ;  /* 0x000002b000017945 */ /* 0x000fe20003800200 */
[----:B------:R-:W-:Y:S02]  /*0630*/  ISETP.NE.U32.AND P5, PT, R0, RZ, PT ;  /* 0x000000ff0000720c */ /* 0x000fe40003fa5070 */
[C---:B------:R-:W-:Y:S02]  /*0640*/  ISETP.GE.U32.AND P3, PT, R6.reuse, UR4, PT ;  /* 0x0000000406007c0c */ /* 0x040fe4000bf66070 */
[----:B------:R-:W-:Y:S02]  /*0650*/  VIMNMX.U32 R13, PT, PT, R6, UR4, !PT ;  /* 0x00000004060d7c48 */ /* 0x000fe4000ffe0000 */
[----:B------:R-:W-:-:S04]  /*0660*/  SEL R8, RZ, 0x1, P3 ;  /* 0x00000001ff087807 */ /* 0x000fc80001800000 */
[----:B------:R-:W-:Y:S01]  /*0670*/  IADD3 R13, PT, PT, R13, -R6, -R8 ;  /* 0x800000060d0d7210 */ /* 0x000fe20007ffe808 */
[----:B0-----:R-:W0:Y:S02]  /*0680*/  MUFU.RCP R12, R12 ;  /* 0x0000000c000c7308 */ /* 0x001e240000001000 */
[----:B0-----:R-:W-:-:S06]  /*0690*/  IADD3 R10, PT, PT, R12, 0xffffffe, RZ ;  /* 0x0ffffffe0c0a7810 */ /* 0x001fcc0007ffe0ff */
[----:B------:R0:W1:Y:S02]  /*06a0*/  F2I.FTZ.U32.TRUNC.NTZ R11, R10 ;  /* 0x0000000a000b7305 */ /* 0x000064000021f000 */
[----:B0-----:R-:W-:Y:S02]  /*06b0*/  IMAD.MOV.U32 R10, RZ, RZ, RZ ;  /* 0x000000ffff0a7224 */ /* 0x001fe400078e00ff */
[----:B-1----:R-:W-:-:S04]  /*06c0*/  IMAD.MOV R15, RZ, RZ, -R11 ;  /* 0x000000ffff0f7224 */ /* 0x002fc800078e0a0b */
[----:B------:R-:W-:-:S04]  /*06d0*/  IMAD R15, R15, R0, RZ ;  /* 0x000000000f0f7224 */ /* 0x000fc800078e02ff */
[----:B------:R-:W-:Y:S01]  /*06e0*/  IMAD.HI.U32 R12, R11, R15, R10 ;  /* 0x0000000f0b0c7227 */ /* 0x000fe200078e000a */
[----:B------:R-:W-:-:S05]  /*06f0*/  MOV R15, R9 ;  /* 0x00000009000f7202 */ /* 0x000fca0000000f00 */
[----:B------:R-:W-:-:S05]  /*0700*/  IMAD.HI.U32 R11, R12, R13, RZ ;  /* 0x0000000d0c0b7227 */ /* 0x000fca00078e00ff */
[----:B------:R-:W-:-:S05]  /*0710*/  IADD3 R6, PT, PT, -R11, RZ, RZ ;  /* 0x000000ff0b067210 */ /* 0x000fca0007ffe1ff */
[----:B------:R-:W-:-:S05]  /*0720*/  IMAD R13, R0, R6, R13 ;  /* 0x00000006000d7224 */ /* 0x000fca00078e020d */
[----:B------:R-:W-:-:S13]  /*0730*/  ISETP.GE.U32.AND P3, PT, R13, R0, PT ;  /* 0x000000000d00720c */ /* 0x000fda0003f66070 */
[----:B------:R-:W-:Y:S01]  /*0740*/  @P3 IMAD.IADD R13, R13, 0x1, -R0 ;  /* 0x000000010d0d3824 */ /* 0x000fe200078e0a00 */
[----:B------:R-:W-:-:S04]  /*0750*/  @P3 IADD3 R11, PT, PT, R11, 0x1, RZ ;  /* 0x000000010b0b3810 */ /* 0x000fc80007ffe0ff */
[----:B------:R-:W-:-:S13]  /*0760*/  ISETP.GE.U32.AND P4, PT, R13, R0, PT ;  /* 0x000000000d00720c */ /* 0x000fda0003f86070 */
[----:B------:R-:W-:Y:S01]  /*0770*/  @P4 VIADD R11, R11, 0x1 ;  /* 0x000000010b0b4836 */ /* 0x000fe20000000000 */
[----:B------:R-:W-:-:S04]  /*0780*/  @!P5 LOP3.LUT R11, RZ, R0, RZ, 0x33, !PT ;  /* 0x00000000ff0bd212 */ /* 0x000fc800078e33ff */
[----:B------:R-:W-:-:S04]  /*0790*/  IADD3 R8, PT, PT, R8, R11, RZ ;  /* 0x0000000b08087210 */ /* 0x000fc80007ffe0ff */
[C---:B------:R-:W-:Y:S02]  /*07a0*/  LOP3.LUT R6, R8.reuse, 0x3, RZ, 0xc0, !PT ;  /* 0x0000000308067812 */ /* 0x040fe400078ec0ff */
[----:B------:R-:W-:Y:S02]  /*07b0*/  ISETP.GE.U32.AND P4, PT, R8, 0x3, PT ;  /* 0x000000030800780c */ /* 0x000fe40003f86070 */
[----:B------:R-:W-:Y:S01]  /*07c0*/  ISETP.NE.AND P3, PT, R6, 0x3, PT ;  /* 0x000000030600780c */ /* 0x000fe20003f65270 */
[----:B------:R-:W-:-:S12]  /*07d0*/  IMAD.MOV.U32 R6, RZ, RZ, RZ ;  /* 0x000000ffff067224 */ /* 0x000fd800078e00ff */
[----:B------:R-:W-:Y:S05]  /*07e0*/  @!P3 BRA `(.L_x_8) ;  /* 0x000000000038b947 */ /* 0x000fea0003800000 */
[----:B------:R-:W0:Y:S01]  /*07f0*/  LDC.64 R10, c[0x0][0x390] ;  /* 0x0000e400ff0a7b82 */ /* 0x000e220000000a00 */
[----:B------:R-:W-:Y:S01]  /*0800*/  VIADD R8, R8, 0x1 ;  /* 0x0000000108087836 */ /* 0x000fe20000000000 */
[----:B------:R-:W-:Y:S01]  /*0810*/  MOV R15, R9 ;  /* 0x00000009000f7202 */ /* 0x000fe20000000f00 */
[----:B------:R-:W-:-:S03]  /*0820*/  IMAD.MOV.U32 R6, RZ, RZ, RZ ;  /* 0x000000ffff067224 */ /* 0x000fc600078e00ff */
[----:B------:R-:W-:-:S04]  /*0830*/  LOP3.LUT R12, R8, 0x3, RZ, 0xc0, !PT ;  /* 0x00000003080c7812 */ /* 0x000fc800078ec0ff */
[----:B------:R-:W-:Y:S01]  /*0840*/  IADD3 R12, PT, PT, -R12, RZ, RZ ;  /* 0x000000ff0c0c7210 */ /* 0x000fe20007ffe1ff */
[----:B0-----:R-:W-:-:S07]  /*0850*/  IMAD.WIDE.U32 R8, R9, 0x4, R10 ;  /* 0x0000000409087825 */ /* 0x001fce00078e000a */
.L_x_9:
[----:B------:R0:W2:Y:S01]  /*0860*/  LDG.E.STRONG.SYS R11, desc[UR6][R8.64] ;  /* 0x00000006080b7981 */ /* 0x0000a2000c1f5900 */
[----:B------:R-:W-:Y:S01]  /*0870*/  VIADD R12, R12, 0x1 ;  /* 0x000000010c0c7836 */ /* 0x000fe20000000000 */
[----:B------:R-:W-:-:S04]  /*0880*/  IADD3 R15, PT, PT, R0, R15, RZ ;  /* 0x0000000f000f7210 */ /* 0x000fc80007ffe0ff */
[----:B------:R-:W-:Y:S01]  /*0890*/  ISETP.NE.AND P3, PT, R12, RZ, PT ;  /* 0x000000ff0c00720c */ /* 0x000fe20003f65270 */
[----:B0-----:R-:W-:-:S04]  /*08a0*/  IMAD.WIDE.U32 R8, R0, 0x4, R8 ;  /* 0x0000000400087825 */ /* 0x001fc800078e0008 */
[----:B--2---:R-:W-:-:S08]  /*08b0*/  FADD R6, R11, R6 ;  /* 0x000000060b067221 */ /* 0x004fd00000000000 */
[----:B------:R-:W-:Y:S05]  /*08c0*/  @P3 BRA `(.L_x_9) ;  /* 0xfffffffc00e43947 */ /* 0x000fea000383ffff */
.L_x_8:
[----:B------:R-:W-:Y:S05]  /*08d0*/  BSYNC.RECONVERGENT B1 ;  /* 0x0000000000017941 */ /* 0x000fea0003800200 */
.L_x_7:
[----:B------:R-:W-:Y:S05]  /*08e0*/  @!P4 BRA `(.L_x_6) ;  /* 0x00000000005cc947 */ /* 0x000fea0003800000 */
[----:B------:R-:W0:Y:S01]  /*08f0*/  LDC.64 R8, c[0x0][0x390] ;  /* 0x0000e400ff087b82 */ /* 0x000e220000000a00 */
[C-C-:B------:R-:W-:Y:S01]  /*0900*/  IMAD R21, R0.reuse, 0x2, R15.reuse ;  /* 0x0000000200157824 */ /* 0x140fe200078e020f */
[----:B------:R-:W-:Y:S01]  /*0910*/  IADD3 R25, PT, PT, R15, R0, RZ ;  /* 0x000000000f197210 */ /* 0x000fe20007ffe0ff */
[----:B------:R-:W-:-:S07]  /*0920*/  IMAD R23, R0, 0x3, R15 ;  /* 0x0000000300177824 */ /* 0x000fce00078e020f */
.L_x_10:
[----:B0-----:R-:W-:-:S04]  /*0930*/  IMAD.WIDE.U32 R18, R15, 0x4, R8 ;  /* 0x000000040f127825 */ /* 0x001fc800078e0008 */
[--C-:B------:R-:W-:Y:S02]  /*0940*/  IMAD.WIDE.U32 R10, R25, 0x4, R8.reuse ;  /* 0x00000004190a7825 */ /* 0x100fe400078e0008 */
[----:B------:R-:W2:Y:S02]  /*0950*/  LDG.E.STRONG.SYS R19, desc[UR6][R18.64] ;  /* 0x0000000612137981 */ /* 0x000ea4000c1f5900 */
[--C-:B------:R-:W-:Y:S02]  /*0960*/  IMAD.WIDE.U32 R12, R21, 0x4, R8.reuse ;  /* 0x00000004150c7825 */ /* 0x100fe400078e0008 */
[----:B------:R-:W3:Y:S02]  /*0970*/  LDG.E.STRONG.SYS R11, desc[UR6][R10.64] ;  /* 0x000000060a0b7981 */ /* 0x000ee4000c1f5900 */
[----:B------:R-:W-:Y:S02]  /*0980*/  IMAD.WIDE.U32 R16, R23, 0x4, R8 ;  /* 0x0000000417107825 */ /* 0x000fe400078e0008 */
[----:B------:R-:W4:Y:S04]  /*0990*/  LDG.E.STRONG.SYS R13, desc[UR6][R12.64] ;  /* 0x000000060c0d7981 */ /* 0x000f28000c1f5900 */
[----:B------:R-:W5:Y:S01]  /*09a0*/  LDG.E.STRONG.SYS R17, desc[UR6][R16.64] ;  /* 0x0000000610117981 */ /* 0x000f62000c1f5900 */
[C-C-:B------:R-:W-:Y:S01]  /*09b0*/  IADD3 R15, PT, PT, R0.reuse, R15, R0.reuse ;  /* 0x0000000f000f7210 */ /* 0x140fe20007ffe000 */
[C---:B------:R-:W-:Y:S01]  /*09c0*/  IMAD R25, R0.reuse, 0x4, R25 ;  /* 0x0000000400197824 */ /* 0x040fe200078e0219 */
[C---:B------:R-:W-:Y:S01]  /*09d0*/  LEA R21, R0.reuse, R21, 0x2 ;  /* 0x0000001500157211 */ /* 0x040fe200078e10ff */
[C---:B------:R-:W-:Y:S01]  /*09e0*/  IMAD R23, R0.reuse, 0x4, R23 ;  /* 0x0000000400177824 */ /* 0x040fe200078e0217 */
[----:B------:R-:W-:-:S04]  /*09f0*/  IADD3 R15, PT, PT, R0, R15, R0 ;  /* 0x0000000f000f7210 */ /* 0x000fc80007ffe000 */
[----:B------:R-:W-:Y:S01]  /*0a00*/  ISETP.GE.U32.AND P3, PT, R15, UR4, PT ;  /* 0x000000040f007c0c */ /* 0x000fe2000bf66070 */
[----:B--2---:R-:W-:-:S04]  /*0a10*/  FADD R6, R19, R6 ;  /* 0x0000000613067221 */ /* 0x004fc80000000000 */
[----:B---3--:R-:W-:-:S04]  /*0a20*/  FADD R6, R6, R11 ;  /* 0x0000000b06067221 */ /* 0x008fc80000000000 */
[----:B----4-:R-:W-:-:S04]  /*0a30*/  FADD R6, R6, R13 ;  /* 0x0000000d06067221 */ /* 0x010fc80000000000 */
[----:B-----5:R-:W-:Y:S01]  /*0a40*/  FADD R6, R6, R17 ;  /* 0x0000001106067221 */ /* 0x020fe20000000000 */
[----:B------:R-:W-:Y:S06]  /*0a50*/  @!P3 BRA `(.L_x_10) ;  /* 0xfffffffc00b4b947 */ /* 0x000fec000383ffff */
.L_x_6:
[----:B------:R-:W-:Y:S05]  /*0a60*/  BSYNC.RECONVERGENT B0 ;  /* 0x0000000000007941 */ /* 0x000fea0003800200 */
.L_x_5:
[----:B------:R-:W0:Y:S01]  /*0a70*/  SHFL.BFLY PT, R9, R6, 0x10, 0x1f ;  /* 0x0e001f0006097f89 */ /* 0x000e2200000e0000 */
[----:B------:R-:W-:-:S04]  /*0a80*/  @!P0 IADD3 R15, PT, PT, R7, 0x84, RZ ;  /* 0x00000084070f8810 */ /* 0x000fc80007ffe0ff */
[----:B------:R-:W-:-:S05]  /*0a90*/  @!P0 LEA R10, R4, R15, 0x18 ;  /* 0x0000000f040a8211 */ /* 0x000fca00078ec0ff */
[----:B------:R-:W-:Y:S02]  /*0aa0*/  @!P0 IMAD R10, R3, 0x4, R10 ;  /* 0x00000004030a8824 */ /* 0x000fe400078e020a */
[----:B0-----:R-:W-:-:S05]  /*0ab0*/  FADD R9, R9, R6 ;  /* 0x0000000609097221 */ /* 0x001fca0000000000 */
[----:B------:R-:W0:Y:S02]  /*0ac0*/  SHFL.BFLY PT, R0, R9, 0x8, 0x1f ;  /* 0x0d001f0009007f89 */ /* 0x000e2400000e0000 */
[----:B0-----:R-:W-:-:S05]  /*0ad0*/  FADD R0, R9, R0 ;  /* 0x0000000009007221 */ /* 0x001fca0000000000 */
[----:B------:R-:W0:Y:S02]  /*0ae0*/  SHFL.BFLY PT, R11, R0, 0x4, 0x1f ;  /* 0x0c801f00000b7f89 */ /* 0x000e2400000e0000 */
[----:B0-----:R-:W-:-:S05]  /*0af0*/  FADD R11, R0, R11 ;  /* 0x0000000b000b7221 */ /* 0x001fca0000000000 */
[----:B------:R-:W0:Y:S02]  /*0b00*/  SHFL.BFLY PT, R8, R11, 0x2, 0x1f ;  /* 0x0c401f000b087f89 */ /* 0x000e2400000e0000 */
[----:B0-----:R-:W-:-:S05]  /*0b10*/  FADD R8, R11, R8 ;  /* 0x000000080b087221 */ /* 0x001fca0000000000 */
[----:B------:R-:W0:Y:S02]  /*0b20*/  SHFL.BFLY PT, R13, R8, 0x1, 0x1f ;  /* 0x0c201f00080d7f89 */ /* 0x000e2400000e0000 */
[----:B0-----:R-:W-:-:S05]  /*0b30*/  FADD R13, R8, R13 ;  /* 0x0000000d080d7221 */ /* 0x001fca0000000000 */
[----:B------:R0:W-:Y:S01]  /*0b40*/  @!P0 STS [R10], R13 ;  /* 0x0000000d0a008388 */ /* 0x0001e20000000800 */
[----:B------:R-:W-:Y:S06]  /*0b50*/  BAR.SYNC.DEFER_BLOCKING 0x0 ;  /* 0x0000000000007b1d */ /* 0x000fec0000010000 */
[----:B------:R-:W-:Y:S05]  /*0b60*/  @P1 BRA `(.L_x_11) ;  /* 0x0000000000481947 */ /* 0x000fea0003800000 */
[----:B------:R-:W-:Y:S01]  /*0b70*/  ISETP.GE.U32.AND P0, PT, R2, R5, PT ;  /* 0x000000050200720c */ /* 0x000fe20003f06070 */
[----:B------:R-:W-:Y:S01]  /*0b80*/  IMAD.MOV.U32 R0, RZ, RZ, RZ ;  /* 0x000000ffff007224 */ /* 0x000fe200078e00ff */
[----:B------:R-:W-:-:S11]  /*0b90*/  UMOV UR4, 0xffffffff ;  /* 0xffffffff00047882 */ /* 0x000fd60000000000 */
[----:B------:R-:W-:-:S04]  /*0ba0*/  @!P0 IADD3 R7, PT, PT, R7, 0x84, RZ ;  /* 0x0000008407078810 */ /* 0x000fc80007ffe0ff */
[----:B------:R-:W-:-:S04]  /*0bb0*/  @!P0 LEA R7, R4, R7, 0x18 ;  /* 0x0000000704078211 */ /* 0x000fc800078ec0ff */
[----:B------:R-:W-:-:S05]  /*0bc0*/  @!P0 LEA R2, R2, R7, 0x2 ;  /* 0x0000000702028211 */ /* 0x000fca00078e10ff */
[----:B------:R1:W2:Y:S01]  /*0bd0*/  @!P0 LDS R0, [R2] ;  /* 0x0000000002008984 */ /* 0x0002a20000000800 */
[----:B------:R-:W-:Y:S05]  /*0be0*/  BRA.DIV UR4, `(.L_x_12) ;  /* 0x0000000604287947 */ /* 0x000fea000b800000 */
[----:B--2---:R-:W2:Y:S02]  /*0bf0*/  SHFL.BFLY PT, R3, R0, 0x10, 0x1f ;  /* 0x0e001f0000037f89 */ /* 0x004ea400000e0000 */
[----:B--2---:R-:W-:-:S05]  /*0c00*/  FADD R3, R3, R0 ;  /* 0x0000000003037221 */ /* 0x004fca0000000000 */
[----:B-1----:R-:W1:Y:S02]  /*0c10*/  SHFL.BFLY PT, R2, R3, 0x8, 0x1f ;  /* 0x0d001f0003027f89 */ /* 0x002e6400000e0000 */
[----:B-1----:R-:W-:-:S05]  /*0c20*/  FADD R2, R3, R2 ;  /* 0x0000000203027221 */ /* 0x002fca0000000000 */
[----:B------:R-:W1:Y:S02]  /*0c30*/  SHFL.BFLY PT, R5, R2, 0x4, 0x1f ;  /* 0x0c801f0002057f89 */ /* 0x000e6400000e0000 */
[----:B-1----:R-:W-:-:S05]  /*0c40*/  FADD R5, R2, R5 ;  /* 0x0000000502057221 */ /* 0x002fca0000000000 */
[----:B------:R-:W1:Y:S02]  /*0c50*/  SHFL.BFLY PT, R4, R5, 0x2, 0x1f ;  /* 0x0c401f0005047f89 */ /* 0x000e6400000e0000 */
[----:B-1----:R-:W-:-:S05]  /*0c60*/  FADD R4, R5, R4 ;  /* 0x0000000405047221 */ /* 0x002fca0000000000 */
[----:B0-----:R0:W1:Y:S02]  /*0c70*/  SHFL.BFLY PT, R13, R4, 0x1, 0x1f ;  /* 0x0c201f00040d7f89 */ /* 0x00106400000e0000 */
.L_x_27:
[----:B-1----:R-:W-:-:S07]  /*0c80*/  FADD R13, R4, R13 ;  /* 0x0000000d040d7221 */ /* 0x002fce0000000000 */
.L_x_11:
[----:B------:R-:W-:Y:S05]  /*0c90*/  WARPSYNC.ALL ;  /* 0x0000000000007948 */ /* 0x000fea0003800000 */
[----:B------:R-:W-:Y:S06]  /*0ca0*/  BAR.SYNC.DEFER_BLOCKING 0x0 ;  /* 0x0000000000007b1d */ /* 0x000fec0000010000 */
[----:B------:R-:W-:Y:S05]  /*0cb0*/  BRA `(.L_x_13) ;  /* 0x00000000004c7947 */ /* 0x000fea0003800000 */
.L_x_4:
[----:B------:R-:W-:Y:S05]  /*0cc0*/  @P1 EXIT ;  /* 0x000000000000194d */ /* 0x000fea0003800000 */
[----:B------:R-:W-:Y:S01]  /*0cd0*/  ISETP.GE.U32.AND P0, PT, R2, UR4, PT ;  /* 0x0000000402007c0c */ /* 0x000fe2000bf06070 */
[----:B------:R-:W-:Y:S01]  /*0ce0*/  BSSY.RECONVERGENT B0, `(.L_x_14) ;  /* 0x0000006000007945 */ /* 0x000fe20003800200 */
[----:B------:R-:W-:-:S11]  /*0cf0*/  IMAD.MOV.U32 R3, RZ, RZ, RZ ;  /* 0x000000ffff037224 */ /* 0x000fd600078e00ff */
[----:B------:R-:W-:Y:S05]  /*0d00*/  @P0 BRA `(.L_x_15) ;  /* 0x00000000000c0947 */ /* 0x000fea0003800000 */
[----:B------:R-:W0:Y:S02]  /*0d10*/  LDC.64 R4, c[0x0][0x390] ;  /* 0x0000e400ff047b82 */ /* 0x000e240000000a00 */
[----:B0-----:R-:W-:-:S06]  /*0d20*/  IMAD.WIDE.U32 R2, R2, 0x4, R4 ;  /* 0x0000000402027825 */ /* 0x001fcc00078e0004 */
[----:B------:R0:W5:Y:S02]  /*0d30*/  LDG.E.STRONG.SYS R3, desc[UR6][R2.64] ;  /* 0x0000000602037981 */ /* 0x000164000c1f5900 */
.L_x_15:
[----:B------:R-:W-:Y:S05]  /*0d40*/  BSYNC.RECONVERGENT B0 ;  /* 0x0000000000007941 */ /* 0x000fea0003800200 */
.L_x_14:
[----:B-----5:R-:W1:Y:S02]  /*0d50*/  SHFL.BFLY PT, R0, R3, 0x10, 0x1f ;  /* 0x0e001f0003007f89 */ /* 0x020e6400000e0000 */
[----:B-1----:R-:W-:-:S05]  /*0d60*/  FADD R0, R0, R3 ;  /* 0x0000000300007221 */ /* 0x002fca0000000000 */
[----:B------:R-:W1:Y:S02]  /*0d70*/  SHFL.BFLY PT, R5, R0, 0x8, 0x1f ;  /* 0x0d001f0000057f89 */ /* 0x000e6400000e0000 */
[----:B-1----:R-:W-:-:S05]  /*0d80*/  FADD R5, R0, R5 ;  /* 0x0000000500057221 */ /* 0x002fca0000000000 */
[----:B0-----:R-:W0:Y:S02]  /*0d90*/  SHFL.BFLY PT, R2, R5, 0x4, 0x1f ;  /* 0x0c801f0005027f89 */ /* 0x001e2400000e0000 */
[----:B0-----:R-:W-:-:S05]  /*0da0*/  FADD R2, R5, R2 ;  /* 0x0000000205027221 */ /* 0x001fca0000000000 */
[----:B------:R-:W0:Y:S02]  /*0db0*/  SHFL.BFLY PT, R7, R2, 0x2, 0x1f ;  /* 0x0c401f0002077f89 */ /* 0x000e2400000e0000 */
[----:B0-----:R-:W-:-:S05]  /*0dc0*/  FADD R7, R2, R7 ;  /* 0x0000000702077221 */ /* 0x001fca0000000000 */
[----:B------:R-:W0:Y:S02]  /*0dd0*/  SHFL.BFLY PT, R4, R7, 0x1, 0x1f ;  /* 0x0c201f0007047f89 */ /* 0x000e2400000e0000 */
[----:B0-----:R-:W-:-:S07]  /*0de0*/  FADD R13, R7, R4 ;  /* 0x00000004070d7221 */ /* 0x001fce0000000000 */
.L_x_13:
[----:B------:R-:W-:Y:S05]  /*0df0*/  @P2 EXIT ;  /* 0x000000000000294d */ /* 0x000fea0003800000 */
[----:B------:R-:W1:Y:S08]  /*0e00*/  LDC.64 R2, c[0x0][0x390] ;  /* 0x0000e400ff027b82 */ /* 0x000e700000000a00 */
[----:B0-----:R-:W0:Y:S01]  /*0e10*/  LDC.64 R4, c[0x4][RZ] ;  /* 0x01000000ff047b82 */ /* 0x001e220000000a00 */
[----:B-1----:R-:W-:Y:S04]  /*0e20*/  STG.E.STRONG.SYS desc[UR6][R2.64], R13 ;  /* 0x0000000d02007986 */ /* 0x002fe8000c115906 */
[----:B0-----:R-:W-:Y:S01]  /*0e30*/  STG.E desc[UR6][R4.64], RZ ;  /* 0x000000ff04007986 */ /* 0x001fe2000c101906 */
[----:B------:R-:W-:Y:S05]  /*0e40*/  EXIT ;  /* 0x000000000000794d */ /* 0x000fea0003800000 */
.L_x_1:
[----:B------:R-:W-:Y:S01]  /*0e50*/  HFMA2 R19, -RZ, RZ, 0, 1.847743988037109375e-06 ;  /* 0x0000001fff137431 */ /* 0x000fe200000001ff */
[----:B-1----:R-:W-:Y:S01]  /*0e60*/  MOV R17, R4 ;  /* 0x0000000400117202 */ /* 0x002fe20000000f00 */
[----:B------:R-:W-:Y:S02]  /*0e70*/  IMAD.MOV.U32 R12, RZ, RZ, 0x10 ;  /* 0x00000010ff0c7424 */ /* 0x000fe400078e00ff */
[----:B------:R-:W-:-:S07]  /*0e80*/  IMAD.MOV.U32 R10, RZ, RZ, -0x1 ;  /* 0xffffffffff0a7424 */ /* 0x000fce00078e00ff */
[----:B0-----:R-:W-:Y:S05]  /*0e90*/  WARPSYNC.COLLECTIVE R10, `(.L_x_16) ;  /* 0x000000000a087348 */ /* 0x001fea0003c00000 */
[----:B------:R1:W2:Y:S02]  /*0ea0*/  SHFL.BFLY P3, R15, R17, R12, R19 ;  /* 0x0c00000c110f7389 */ /* 0x0002a40000060013 */
[----:B012---:R-:W-:Y:S05]  /*0eb0*/  ENDCOLLECTIVE ;  /* 0x000000000000791b */ /* 0x007fea0003800000 */
.L_x_16:
[----:B------:R-:W-:Y:S01]  /*0ec0*/  IMAD.MOV.U32 R12, RZ, RZ, 0x8 ;  /* 0x00000008ff0c7424 */ /* 0x000fe200078e00ff */
[----:B------:R-:W-:-:S05]  /*0ed0*/  MOV R7, R15 ;  /* 0x0000000f00077202 */ /* 0x000fca0000000f00 */
[----:B------:R-:W-:-:S05]  /*0ee0*/  FADD R7, R7, R4 ;  /* 0x0000000407077221 */ /* 0x000fca0000000000 */
[----:B------:R-:W-:-:S07]  /*0ef0*/  MOV R17, R7 ;  /* 0x0000000700117202 */ /* 0x000fce0000000f00 */
[----:B------:R-:W-:Y:S05]  /*0f00*/  WARPSYNC.COLLECTIVE R10, `(.L_x_17) ;  /* 0x000000000a087348 */ /* 0x000fea0003c00000 */
[----:B------:R0:W1:Y:S02]  /*0f10*/  SHFL.BFLY P3, R15, R17, R12, R19 ;  /* 0x0c00000c110f7389 */ /* 0x0000640000060013 */
[----:B01----:R-:W-:Y:S05]  /*0f20*/  ENDCOLLECTIVE ;  /* 0x000000000000791b */ /* 0x003fea0003800000 */
.L_x_17:
[----:B------:R-:W-:Y:S01]  /*0f30*/  IMAD.MOV.U32 R12, RZ, RZ, 0x4 ;  /* 0x00000004ff0c7424 */ /* 0x000fe200078e00ff */
[----:B------:R-:W-:-:S05]  /*0f40*/  MOV R6, R15 ;  /* 0x0000000f00067202 */ /* 0x000fca0000000f00 */
[----:B------:R-:W-:-:S05]  /*0f50*/  FADD R6, R7, R6 ;  /* 0x0000000607067221 */ /* 0x000fca0000000000 */
[----:B------:R-:W-:-:S07]  /*0f60*/  MOV R17, R6 ;  /* 0x0000000600117202 */ /* 0x000fce0000000f00 */
[----:B------:R-:W-:Y:S05]  /*0f70*/  WARPSYNC.COLLECTIVE R10, `(.L_x_18) ;  /* 0x000000000a087348 */ /* 0x000fea0003c00000 */
[----:B------:R0:W1:Y:S02]  /*0f80*/  SHFL.BFLY P3, R15, R17, R12, R19 ;  /* 0x0c00000c110f7389 */ /* 0x0000640000060013 */
[----:B01----:R-:W-:Y:S05]  /*0f90*/  ENDCOLLECTIVE ;  /* 0x000000000000791b */ /* 0x003fea0003800000 */
.L_x_18:
[----:B------:R-:W-:Y:S01]  /*0fa0*/  IMAD.MOV.U32 R12, RZ, RZ, 0x2 ;  /* 0x00000002ff0c7424 */ /* 0x000fe200078e00ff */
[----:B------:R-:W-:-:S05]  /*0fb0*/  MOV R13, R15 ;  /* 0x0000000f000d7202 */ /* 0x000fca0000000f00 */
[----:B------:R-:W-:-:S05]  /*0fc0*/  FADD R13, R6, R13 ;  /* 0x0000000d060d7221 */ /* 0x000fca0000000000 */
[----:B------:R-:W-:-:S07]  /*0fd0*/  MOV R17, R13 ;  /* 0x0000000d00117202 */ /* 0x000fce0000000f00 */
[----:B------:R-:W-:Y:S05]  /*0fe0*/  WARPSYNC.COLLECTIVE R10, `(.L_x_19) ;  /* 0x000000000a087348 */ /* 0x000fea0003c00000 */
[----:B------:R0:W1:Y:S02]  /*0ff0*/  SHFL.BFLY P3, R15, R17, R12, R19 ;  /* 0x0c00000c110f7389 */ /* 0x0000640000060013 */
[----:B01----:R-:W-:Y:S05]  /*1000*/  ENDCOLLECTIVE ;  /* 0x000000000000791b */ /* 0x003fea0003800000 */
.L_x_19:
[----:B------:R-:W-:Y:S01]  /*1010*/  IMAD.MOV.U32 R12, RZ, RZ, 0x1 ;  /* 0x00000001ff0c7424 */ /* 0x000fe200078e00ff */
[----:B------:R-:W-:-:S05]  /*1020*/  MOV R8, R15 ;  /* 0x0000000f00087202 */ /* 0x000fca0000000f00 */
[----:B------:R-:W-:-:S05]  /*1030*/  FADD R8, R13, R8 ;  /* 0x000000080d087221 */ /* 0x000fca0000000000 */
[----:B------:R-:W-:-:S07]  /*1040*/  MOV R17, R8 ;  /* 0x0000000800117202 */ /* 0x000fce0000000f00 */
[----:B------:R-:W-:Y:S05]  /*1050*/  WARPSYNC.COLLECTIVE R10, `(.L_x_20) ;  /* 0x000000000a087348 */ /* 0x000fea0003c00000 */
[----:B------:R0:W1:Y:S02]  /*1060*/  SHFL.BFLY P3, R15, R17, R12, R19 ;  /* 0x0c00000c110f7389 */ /* 0x0000640000060013 */
[----:B01----:R-:W-:Y:S05]  /*1070*/  ENDCOLLECTIVE ;  /* 0x000000000000791b */ /* 0x003fea0003800000 */
.L_x_20:
[----:B------:R-:W-:Y:S05]  /*1080*/  BRA `(.L_x_21) ;  /* 0xfffffff000c47947 */ /* 0x000fea000383ffff */
.L_x_12:
[----:B------:R-:W-:Y:S01]  /*1090*/  HFMA2 R12, -RZ, RZ, 0, 9.5367431640625e-07 ;  /* 0x00000010ff0c7431 */ /* 0x000fe200000001ff */
[----:B--2---:R-:W-:Y:S01]  /*10a0*/  MOV R17, R0 ;  /* 0x0000000000117202 */ /* 0x004fe20000000f00 */
[----:B------:R-:W-:Y:S01]  /*10b0*/  IMAD.MOV.U32 R19, RZ, RZ, 0x1f ;  /* 0x0000001fff137424 */ /* 0x000fe200078e00ff */
[----:B0-----:R-:W-:-:S07]  /*10c0*/  MOV R10, 0xffffffff ;  /* 0xffffffff000a7802 */ /* 0x001fce0000000f00 */
[----:B-1----:R-:W-:Y:S05]  /*10d0*/  WARPSYNC.COLLECTIVE R10, `(.L_x_22) ;  /* 0x000000000a087348 */ /* 0x002fea0003c00000 */
[----:B------:R0:W2:Y:S02]  /*10e0*/  SHFL.BFLY P3, R15, R17, R12, R19 ;  /* 0x0c00000c110f7389 */ /* 0x0000a40000060013 */
[----:B012---:R-:W-:Y:S05]  /*10f0*/  ENDCOLLECTIVE ;  /* 0x000000000000791b */ /* 0x007fea0003800000 */
.L_x_22:
[----:B------:R-:W-:Y:S01]  /*1100*/  HFMA2 R12, -RZ, RZ, 0, 4.76837158203125e-07 ;  /* 0x00000008ff0c7431 */ /* 0x000fe200000001ff */
[----:B------:R-:W-:-:S05]  /*1110*/  MOV R3, R15 ;  /* 0x0000000f00037202 */ /* 0x000fca0000000f00 */
[----:B------:R-:W-:-:S04]  /*1120*/  FADD R3, R3, R0 ;  /* 0x0000000003037221 */ /* 0x000fc80000000000 */
[----:B------:R-:W-:-:S07]  /*1130*/  IMAD.MOV.U32 R17, RZ, RZ, R3 ;  /* 0x000000ffff117224 */ /* 0x000fce00078e0003 */
[----:B------:R-:W-:Y:S05]  /*1140*/  WARPSYNC.COLLECTIVE R10, `(.L_x_23) ;  /* 0x000000000a087348 */ /* 0x000fea0003c00000 */
[----:B------:R0:W1:Y:S02]  /*1150*/  SHFL.BFLY P3, R15, R17, R12, R19 ;  /* 0x0c00000c110f7389 */ /* 0x0000640000060013 */
[----:B01----:R-:W-:Y:S05]  /*1160*/  ENDCOLLECTIVE ;  /* 0x000000000000791b */ /* 0x003fea0003800000 */
.L_x_23:
[----:B------:R-:W-:Y:S01]  /*1170*/  HFMA2 R12, -RZ, RZ, 0, 2.384185791015625e-07 ;  /* 0x00000004ff0c7431 */ /* 0x000fe200000001ff */
[----:B------:R-:W-:-:S05]  /*1180*/  MOV R2, R15 ;  /* 0x0000000f00027202 */ /* 0x000fca0000000f00 */
[----:B------:R-:W-:-:S04]  /*1190*/  FADD R2, R3, R2 ;  /* 0x0000000203027221 */ /* 0x000fc80000000000 */
[----:B------:R-:W-:-:S07]  /*11a0*/  IMAD.MOV.U32 R17, RZ, RZ, R2 ;  /* 0x000000ffff117224 */ /* 0x000fce00078e0002 */
[----:B------:R-:W-:Y:S05]  /*11b0*/  WARPSYNC.COLLECTIVE R10, `(.L_x_24) ;  /* 0x000000000a087348 */ /* 0x000fea0003c00000 */
[----:B------:R0:W1:Y:S02]  /*11c0*/  SHFL.BFLY P3, R15, R17, R12, R19 ;  /* 0x0c00000c110f7389 */ /* 0x0000640000060013 */
[----:B01----:R-:W-:Y:S05]  /*11d0*/  ENDCOLLECTIVE ;  /* 0x000000000000791b */ /* 0x003fea0003800000 */
.L_x_24:
[----:B------:R-:W-:Y:S01]  /*11e0*/  HFMA2 R12, -RZ, RZ, 0, 1.1920928955078125e-07 ;  /* 0x00000002ff0c7431 */ /* 0x000fe200000001ff */
[----:B------:R-:W-:-:S05]  /*11f0*/  MOV R5, R15 ;  /* 0x0000000f00057202 */ /* 0x000fca0000000f00 */
[----:B------:R-:W-:-:S04]  /*1200*/  FADD R5, R2, R5 ;  /* 0x0000000502057221 */ /* 0x000fc80000000000 */
[----:B------:R-:W-:-:S07]  /*1210*/  IMAD.MOV.U32 R17, RZ, RZ, R5 ;  /* 0x000000ffff117224 */ /* 0x000fce00078e0005 */
[----:B------:R-:W-:Y:S05]  /*1220*/  WARPSYNC.COLLECTIVE R10, `(.L_x_25) ;  /* 0x000000000a087348 */ /* 0x000fea0003c00000 */
[----:B------:R0:W1:Y:S02]  /*1230*/  SHFL.BFLY P3, R15, R17, R12, R19 ;  /* 0x0c00000c110f7389 */ /* 0x0000640000060013 */
[----:B01----:R-:W-:Y:S05]  /*1240*/  ENDCOLLECTIVE ;  /* 0x000000000000791b */ /* 0x003fea0003800000 */
.L_x_25:
[----:B------:R-:W-:Y:S01]  /*1250*/  HFMA2 R12, -RZ, RZ, 0, 5.9604644775390625e-08 ;  /* 0x00000001ff0c7431 */ /* 0x000fe200000001ff */
[----:B------:R-:W-:-:S05]  /*1260*/  MOV R4, R15 ;  /* 0x0000000f00047202 */ /* 0x000fca0000000f00 */
[----:B------:R-:W-:-:S04]  /*1270*/  FADD R4, R5, R4 ;  /* 0x0000000405047221 */ /* 0x000fc80000000000 */
[----:B------:R-:W-:-:S07]  /*1280*/  IMAD.MOV.U32 R17, RZ, RZ, R4 ;  /* 0x000000ffff117224 */ /* 0x000fce00078e0004 */
[----:B------:R-:W-:Y:S05]  /*1290*/  WARPSYNC.COLLECTIVE R10, `(.L_x_26) ;  /* 0x000000000a087348 */ /* 0x000fea0003c00000 */
[----:B------:R0:W1:Y:S02]  /*12a0*/  SHFL.BFLY P3, R15, R17, R12, R19 ;  /* 0x0c00000c110f7389 */ /* 0x0000640000060013 */
[----:B01----:R-:W-:Y:S05]  /*12b0*/  ENDCOLLECTIVE ;  /* 0x000000000000791b */ /* 0x003fea0003800000 */
.L_x_26:
[----:B------:R-:W-:Y:S01]  /*12c0*/  MOV R13, R15 ;  /* 0x0000000f000d7202 */ /* 0x000fe20000000f00 */
[----:B------:R-:W-:Y:S06]  /*12d0*/  BRA `(.L_x_27) ;  /* 0xfffffff800687947 */ /* 0x000fec000383ffff */
.L_x_28:
[----:B------:R-:W-:-:S00]  /*12e0*/  BRA `(.L_x_28) ;  /* 0xfffffffc00fc7947 */ /* 0x000fc0000383ffff */
[----:B------:R-:W-:-:S00]  /*12f0*/  NOP ;  /* 0x0000000000007918 */ /* 0x000fc00000000000 */
        /* <DEDUP_REMOVED lines=8> */
.L_x_29:


//--------------------- .nv.shared._Z3sumPKfjPVf  --------------------------
	.section	.nv.shared._Z3sumPKfjPVf,"aw",@nobits
	.sectionflags	@""
	.align	4
.nv.shared._Z3sumPKfjPVf:
	.zero		1284


//--------------------- .nv.shared.reserved.0     --------------------------
	.section	.nv.shared.reserved.0,"aw",@nobits
	.weak		__nv_reservedSMEM_offset_0_alias
	.size		__nv_reservedSMEM_offset_0_alias, 0, 64
	.other		__nv_reservedSMEM_offset_0_alias,@"STO_CUDA_RESERVED_SHARED STV_DEFAULT"
__nv_reservedSMEM_offset_0_alias:
	.zero		0
	.zero		64


//--------------------- .nv.global                --------------------------
	.section	.nv.global,"aw",@nobits
	.align	4
.nv.global:
	.type		count,@object
	.size		count,(.L_0 - count)
count:
	.zero		4
.L_0:


//--------------------- .nv.constant0._Z3sumPKfjPVf --------------------------
	.section	.nv.constant0._Z3sumPKfjPVf,"a",@progbits
	.sectionflags	@""
	.align	4
.nv.constant0._Z3sumPKfjPVf:
	.zero		920


//--------------------- SYMBOLS --------------------------

	.type		.nv.reservedSmem.offset0,@object
	.size		.nv.reservedSmem.offset0,0x4
	.type		.nv.reservedSmem.cap,@object
	.size		.nv.reservedSmem.cap,0x4
